//
// Generated by NVIDIA NVVM Compiler
//
// Compiler Build ID: CL-36424714
// Cuda compilation tools, release 13.0, V13.0.88
// Based on NVVM 20.0.0
//

.version 9.0
.target sm_100
.address_size 64

	// .globl	_Z10createBitsPjiPii
.extern .shared .align 16 .b8 s_data[];

.visible .entry _Z10createBitsPjiPii(
	.param .u64 .ptr .align 1 _Z10createBitsPjiPii_param_0,
	.param .u32 _Z10createBitsPjiPii_param_1,
	.param .u64 .ptr .align 1 _Z10createBitsPjiPii_param_2,
	.param .u32 _Z10createBitsPjiPii_param_3
)
{
	.reg .pred 	%p<2>;
	.reg .b32 	%r<10>;
	.reg .b64 	%rd<8>;

	ld.param.u64 	%rd1, [_Z10createBitsPjiPii_param_0];
	ld.param.u32 	%r3, [_Z10createBitsPjiPii_param_1];
	ld.param.u64 	%rd2, [_Z10createBitsPjiPii_param_2];
	ld.param.u32 	%r2, [_Z10createBitsPjiPii_param_3];
	mov.u32 	%r4, %ctaid.x;
	mov.u32 	%r5, %ntid.x;
	mov.u32 	%r6, %tid.x;
	mad.lo.s32 	%r1, %r4, %r5, %r6;
	setp.ge.s32 	%p1, %r1, %r3;
	@%p1 bra 	$L__BB0_2;
	cvta.to.global.u64 	%rd3, %rd1;
	cvta.to.global.u64 	%rd4, %rd2;
	mul.wide.s32 	%rd5, %r1, 4;
	add.s64 	%rd6, %rd3, %rd5;
	ld.global.u32 	%r7, [%rd6];
	shr.u32 	%r8, %r7, %r2;
	and.b32  	%r9, %r8, 1;
	add.s64 	%rd7, %rd4, %rd5;
	st.global.u32 	[%rd7], %r9;
$L__BB0_2:
	ret;

}
	// .globl	_Z13scanBlkKernelPiiS_S_
.visible .entry _Z13scanBlkKernelPiiS_S_(
	.param .u64 .ptr .align 1 _Z13scanBlkKernelPiiS_S__param_0,
	.param .u32 _Z13scanBlkKernelPiiS_S__param_1,
	.param .u64 .ptr .align 1 _Z13scanBlkKernelPiiS_S__param_2,
	.param .u64 .ptr .align 1 _Z13scanBlkKernelPiiS_S__param_3
)
{
	.reg .pred 	%p<9>;
	.reg .b32 	%r<32>;
	.reg .b64 	%rd<13>;

	ld.param.u64 	%rd1, [_Z13scanBlkKernelPiiS_S__param_0];
	ld.param.u32 	%r13, [_Z13scanBlkKernelPiiS_S__param_1];
	ld.param.u64 	%rd2, [_Z13scanBlkKernelPiiS_S__param_2];
	ld.param.u64 	%rd3, [_Z13scanBlkKernelPiiS_S__param_3];
	mov.u32 	%r1, %ctaid.x;
	mov.u32 	%r2, %ntid.x;
	mov.u32 	%r3, %tid.x;
	mad.lo.s32 	%r4, %r1, %r2, %r3;
	setp.ge.s32 	%p1, %r4, %r13;
	mov.b32 	%r29, 0;
	@%p1 bra 	$L__BB1_2;
	cvta.to.global.u64 	%rd4, %rd1;
	mul.wide.s32 	%rd5, %r4, 4;
	add.s64 	%rd6, %rd4, %rd5;
	ld.global.u32 	%r29, [%rd6];
$L__BB1_2:
	shl.b32 	%r14, %r3, 2;
	mov.u32 	%r15, s_data;
	add.s32 	%r7, %r15, %r14;
	st.shared.u32 	[%r7], %r29;
	bar.sync 	0;
	setp.lt.u32 	%p2, %r2, 2;
	@%p2 bra 	$L__BB1_9;
	mov.b32 	%r30, 1;
$L__BB1_4:
	setp.lt.u32 	%p3, %r3, %r30;
	mov.b32 	%r31, 0;
	@%p3 bra 	$L__BB1_6;
	sub.s32 	%r18, %r3, %r30;
	shl.b32 	%r19, %r18, 2;
	add.s32 	%r21, %r15, %r19;
	ld.shared.u32 	%r31, [%r21];
$L__BB1_6:
	setp.lt.u32 	%p4, %r3, %r30;
	bar.sync 	0;
	@%p4 bra 	$L__BB1_8;
	ld.shared.u32 	%r22, [%r7];
	add.s32 	%r23, %r22, %r31;
	st.shared.u32 	[%r7], %r23;
$L__BB1_8:
	bar.sync 	0;
	shl.b32 	%r30, %r30, 1;
	setp.lt.u32 	%p5, %r30, %r2;
	@%p5 bra 	$L__BB1_4;
$L__BB1_9:
	ld.shared.u32 	%r24, [%r7];
	cvta.to.global.u64 	%rd7, %rd2;
	mul.wide.s32 	%rd8, %r4, 4;
	add.s64 	%rd9, %rd7, %rd8;
	st.global.u32 	[%rd9], %r24;
	setp.eq.s64 	%p6, %rd3, 0;
	setp.ne.s32 	%p7, %r3, 0;
	or.pred  	%p8, %p7, %p6;
	@%p8 bra 	$L__BB1_11;
	shl.b32 	%r25, %r2, 2;
	add.s32 	%r27, %r15, %r25;
	ld.shared.u32 	%r28, [%r27+-4];
	cvta.to.global.u64 	%rd10, %rd3;
	mul.wide.u32 	%rd11, %r1, 4;
	add.s64 	%rd12, %rd10, %rd11;
	st.global.u32 	[%rd12], %r28;
$L__BB1_11:
	ret;

}
	// .globl	_Z13scanSumKernelPiS_i
.visible .entry _Z13scanSumKernelPiS_i(
	.param .u64 .ptr .align 1 _Z13scanSumKernelPiS_i_param_0,
	.param .u64 .ptr .align 1 _Z13scanSumKernelPiS_i_param_1,
	.param .u32 _Z13scanSumKernelPiS_i_param_2
)
{
	.reg .pred 	%p<2>;
	.reg .b32 	%r<9>;
	.reg .b64 	%rd<9>;

	ld.param.u64 	%rd1, [_Z13scanSumKernelPiS_i_param_0];
	ld.param.u64 	%rd2, [_Z13scanSumKernelPiS_i_param_1];
	mov.u32 	%r1, %ctaid.x;
	setp.eq.s32 	%p1, %r1, 0;
	@%p1 bra 	$L__BB2_2;
	cvta.to.global.u64 	%rd3, %rd2;
	cvta.to.global.u64 	%rd4, %rd1;
	mov.u32 	%r2, %ntid.x;
	mov.u32 	%r3, %tid.x;
	mad.lo.s32 	%r4, %r1, %r2, %r3;
	add.s32 	%r5, %r1, -1;
	mul.wide.u32 	%rd5, %r5, 4;
	add.s64 	%rd6, %rd3, %rd5;
	ld.global.u32 	%r6, [%rd6];
	mul.wide.s32 	%rd7, %r4, 4;
	add.s64 	%rd8, %rd4, %rd7;
	ld.global.u32 	%r7, [%rd8];
	add.s32 	%r8, %r7, %r6;
	st.global.u32 	[%rd8], %r8;
$L__BB2_2:
	ret;

}
	// .globl	_Z7scatterPjiS_Piii
.visible .entry _Z7scatterPjiS_Piii(
	.param .u64 .ptr .align 1 _Z7scatterPjiS_Piii_param_0,
	.param .u32 _Z7scatterPjiS_Piii_param_1,
	.param .u64 .ptr .align 1 _Z7scatterPjiS_Piii_param_2,
	.param .u64 .ptr .align 1 _Z7scatterPjiS_Piii_param_3,
	.param .u32 _Z7scatterPjiS_Piii_param_4,
	.param .u32 _Z7scatterPjiS_Piii_param_5
)
{
	.reg .pred 	%p<3>;
	.reg .b32 	%r<15>;
	.reg .b64 	%rd<17>;

	ld.param.u64 	%rd3, [_Z7scatterPjiS_Piii_param_0];
	ld.param.u32 	%r5, [_Z7scatterPjiS_Piii_param_1];
	ld.param.u64 	%rd4, [_Z7scatterPjiS_Piii_param_2];
	ld.param.u64 	%rd5, [_Z7scatterPjiS_Piii_param_3];
	ld.param.u32 	%r3, [_Z7scatterPjiS_Piii_param_4];
	ld.param.u32 	%r4, [_Z7scatterPjiS_Piii_param_5];
	cvta.to.global.u64 	%rd1, %rd4;
	cvta.to.global.u64 	%rd2, %rd5;
	mov.u32 	%r6, %ctaid.x;
	mov.u32 	%r7, %ntid.x;
	mov.u32 	%r8, %tid.x;
	mad.lo.s32 	%r1, %r6, %r7, %r8;
	setp.ge.s32 	%p1, %r1, %r5;
	@%p1 bra 	$L__BB3_4;
	cvta.to.global.u64 	%rd6, %rd3;
	mul.wide.s32 	%rd7, %r1, 4;
	add.s64 	%rd8, %rd6, %rd7;
	ld.global.u32 	%r2, [%rd8];
	shr.u32 	%r9, %r2, %r3;
	and.b32  	%r10, %r9, 1;
	setp.eq.b32 	%p2, %r10, 1;
	@%p2 bra 	$L__BB3_3;
	add.s64 	%rd14, %rd2, %rd7;
	ld.global.u32 	%r13, [%rd14];
	sub.s32 	%r14, %r1, %r13;
	mul.wide.s32 	%rd15, %r14, 4;
	add.s64 	%rd16, %rd1, %rd15;
	st.global.u32 	[%rd16], %r2;
	bra.uni 	$L__BB3_4;
$L__BB3_3:
	add.s64 	%rd10, %rd2, %rd7;
	ld.global.u32 	%r11, [%rd10];
	add.s32 	%r12, %r11, %r4;
	mul.wide.s32 	%rd11, %r12, 4;
	add.s64 	%rd12, %rd1, %rd11;
	st.global.u32 	[%rd12], %r2;
$L__BB3_4:
	ret;

}


// ===== COMPILED SASS (sm_100) =====

	.target	sm_100

	.elftype	@"ET_EXEC"


//--------------------- .note.nv.tkinfo           --------------------------
	.section	.note.nv.tkinfo,"",@"SHT_NOTE"
	.sectionflags	@"SHF_NOTE_NV_TKINFO"
	.tkinfo
        /*0018*/ 	.word	0x00000002
        /*0030*/ 	.string	""
        /*0030*/ 	.string	"ptxas"
        /*0030*/ 	.string	"Cuda compilation tools, release 13.0, V13.0.88"
        /*0030*/ 	.string	"Build cuda_13.0.r13.0/compiler.36424714_0"
        /*0030*/ 	.string	"-arch sm_100 -m 64 "



//--------------------- .note.nv.cuinfo           --------------------------
	.section	.note.nv.cuinfo,"",@"SHT_NOTE"
	.sectionflags	@"SHF_NOTE_NV_CUINFO"
        /*0018*/ 	.short	0x0002
        /*001a*/ 	.short	0x0064
        /*001c*/ 	.short	0x0082
	.zero		2


//--------------------- .nv.info                  --------------------------
	.section	.nv.info,"",@"SHT_CUDA_INFO"
	.align	4


	//----- nvinfo : EIATTR_REGCOUNT
	.align		4
        /*0000*/ 	.byte	0x04, 0x2f
        /*0002*/ 	.short	(.L_1 - .L_0)
	.align		4
.L_0:
        /*0004*/ 	.word	index@(_Z10createBitsPjiPii)
        /*0008*/ 	.word	0x0000000a


	//----- nvinfo : EIATTR_FRAME_SIZE
	.align		4
.L_1:
        /*000c*/ 	.byte	0x04, 0x11
        /*000e*/ 	.short	(.L_3 - .L_2)
	.align		4
.L_2:
        /*0010*/ 	.word	index@(_Z10createBitsPjiPii)
        /*0014*/ 	.word	0x00000000


	//----- nvinfo : EIATTR_REGCOUNT
	.align		4
.L_3:
        /*0018*/ 	.byte	0x04, 0x2f
        /*001a*/ 	.short	(.L_5 - .L_4)
	.align		4
.L_4:
        /*001c*/ 	.word	index@(_Z13scanBlkKernelPiiS_S_)
        /*0020*/ 	.word	0x0000000c


	//----- nvinfo : EIATTR_FRAME_SIZE
	.align		4
.L_5:
        /*0024*/ 	.byte	0x04, 0x11
        /*0026*/ 	.short	(.L_7 - .L_6)
	.align		4
.L_6:
        /*0028*/ 	.word	index@(_Z13scanBlkKernelPiiS_S_)
        /*002c*/ 	.word	0x00000000


	//----- nvinfo : EIATTR_REGCOUNT
	.align		4
.L_7:
        /*0030*/ 	.byte	0x04, 0x2f
        /*0032*/ 	.short	(.L_9 - .L_8)
	.align		4
.L_8:
        /*0034*/ 	.word	index@(_Z13scanSumKernelPiS_i)
        /*0038*/ 	.word	0x0000000c


	//----- nvinfo : EIATTR_FRAME_SIZE
	.align		4
.L_9:
        /*003c*/ 	.byte	0x04, 0x11
        /*003e*/ 	.short	(.L_11 - .L_10)
	.align		4
.L_10:
        /*0040*/ 	.word	index@(_Z13scanSumKernelPiS_i)
        /*0044*/ 	.word	0x00000000


	//----- nvinfo : EIATTR_REGCOUNT
	.align		4
.L_11:
        /*0048*/ 	.byte	0x04, 0x2f
        /*004a*/ 	.short	(.L_13 - .L_12)
	.align		4
.L_12:
        /*004c*/ 	.word	index@(_Z7scatterPjiS_Piii)
        /*0050*/ 	.word	0x0000000c


	//----- nvinfo : EIATTR_FRAME_SIZE
	.align		4
.L_13:
        /*0054*/ 	.byte	0x04, 0x11
        /*0056*/ 	.short	(.L_15 - .L_14)
	.align		4
.L_14:
        /*0058*/ 	.word	index@(_Z7scatterPjiS_Piii)
        /*005c*/ 	.word	0x00000000


	//----- nvinfo : EIATTR_MIN_STACK_SIZE
	.align		4
.L_15:
        /*0060*/ 	.byte	0x04, 0x12
        /*0062*/ 	.short	(.L_17 - .L_16)
	.align		4
.L_16:
        /*0064*/ 	.word	index@(_Z7scatterPjiS_Piii)
        /*0068*/ 	.word	0x00000000


	//----- nvinfo : EIATTR_MIN_STACK_SIZE
	.align		4
.L_17:
        /*006c*/ 	.byte	0x04, 0x12
        /*006e*/ 	.short	(.L_19 - .L_18)
	.align		4
.L_18:
        /*0070*/ 	.word	index@(_Z13scanSumKernelPiS_i)
        /*0074*/ 	.word	0x00000000


	//----- nvinfo : EIATTR_MIN_STACK_SIZE
	.align		4
.L_19:
        /*0078*/ 	.byte	0x04, 0x12
        /*007a*/ 	.short	(.L_21 - .L_20)
	.align		4
.L_20:
        /*007c*/ 	.word	index@(_Z13scanBlkKernelPiiS_S_)
        /*0080*/ 	.word	0x00000000


	//----- nvinfo : EIATTR_MIN_STACK_SIZE
	.align		4
.L_21:
        /*0084*/ 	.byte	0x04, 0x12
        /*0086*/ 	.short	(.L_23 - .L_22)
	.align		4
.L_22:
        /*0088*/ 	.word	index@(_Z10createBitsPjiPii)
        /*008c*/ 	.word	0x00000000
.L_23:


//--------------------- .nv.compat                --------------------------
	.section	.nv.compat,"",@"SHT_CUDA_COMPAT_INFO"
	.align	4
        /*0000*/ 	.byte	0x02, 0x09, 0x00, 0x00, 0x02, 0x02, 0x01, 0x00, 0x02, 0x05, 0x05, 0x00, 0x03, 0x07, 0x01, 0x01
        /*0010*/ 	.byte	0x02, 0x03, 0x00, 0x00, 0x02, 0x06, 0x01, 0x00, 0x04, 0x0b, 0x08, 0x00, 0x09, 0x00, 0x00, 0x00
        /*0020*/ 	.byte	0x00, 0x00, 0x00, 0x00


//--------------------- .nv.info._Z7scatterPjiS_Piii --------------------------
	.section	.nv.info._Z7scatterPjiS_Piii,"",@"SHT_CUDA_INFO"
	.sectionflags	@""
	.align	4


	//----- nvinfo : EIATTR_CUDA_API_VERSION
	.align		4
        /*0000*/ 	.byte	0x04, 0x37
        /*0002*/ 	.short	(.L_25 - .L_24)
.L_24:
        /*0004*/ 	.word	0x00000082


	//----- nvinfo : EIATTR_KPARAM_INFO
	.align		4
.L_25:
        /*0008*/ 	.byte	0x04, 0x17
        /*000a*/ 	.short	(.L_27 - .L_26)
.L_26:
        /*000c*/ 	.word	0x00000000
        /*0010*/ 	.short	0x0005
        /*0012*/ 	.short	0x0024
        /*0014*/ 	.byte	0x00, 0xf0, 0x11, 0x00


	//----- nvinfo : EIATTR_KPARAM_INFO
	.align		4
.L_27:
        /*0018*/ 	.byte	0x04, 0x17
        /*001a*/ 	.short	(.L_29 - .L_28)
.L_28:
        /*001c*/ 	.word	0x00000000
        /*0020*/ 	.short	0x0004
        /*0022*/ 	.short	0x0020
        /*0024*/ 	.byte	0x00, 0xf0, 0x11, 0x00


	//----- nvinfo : EIATTR_KPARAM_INFO
	.align		4
.L_29:
        /*0028*/ 	.byte	0x04, 0x17
        /*002a*/ 	.short	(.L_31 - .L_30)
.L_30:
        /*002c*/ 	.word	0x00000000
        /*0030*/ 	.short	0x0003
        /*0032*/ 	.short	0x0018
        /*0034*/ 	.byte	0x00, 0xf5, 0x21, 0x00


	//----- nvinfo : EIATTR_KPARAM_INFO
	.align		4
.L_31:
        /*0038*/ 	.byte	0x04, 0x17
        /*003a*/ 	.short	(.L_33 - .L_32)
.L_32:
        /*003c*/ 	.word	0x00000000
        /*0040*/ 	.short	0x0002
        /*0042*/ 	.short	0x0010
        /*0044*/ 	.byte	0x00, 0xf5, 0x21, 0x00


	//----- nvinfo : EIATTR_KPARAM_INFO
	.align		4
.L_33:
        /*0048*/ 	.byte	0x04, 0x17
        /*004a*/ 	.short	(.L_35 - .L_34)
.L_34:
        /*004c*/ 	.word	0x00000000
        /*0050*/ 	.short	0x0001
        /*0052*/ 	.short	0x0008
        /*0054*/ 	.byte	0x00, 0xf0, 0x11, 0x00


	//----- nvinfo : EIATTR_KPARAM_INFO
	.align		4
.L_35:
        /*0058*/ 	.byte	0x04, 0x17
        /*005a*/ 	.short	(.L_37 - .L_36)
.L_36:
        /*005c*/ 	.word	0x00000000
        /*0060*/ 	.short	0x0000
        /*0062*/ 	.short	0x0000
        /*0064*/ 	.byte	0x00, 0xf5, 0x21, 0x00


	//----- nvinfo : EIATTR_SPARSE_MMA_MASK
	.align		4
.L_37:
        /*0068*/ 	.byte	0x03, 0x50
        /*006a*/ 	.short	0x0000


	//----- nvinfo : EIATTR_MAXREG_COUNT
	.align		4
        /*006c*/ 	.byte	0x03, 0x1b
        /*006e*/ 	.short	0x00ff


	//----- nvinfo : EIATTR_MERCURY_ISA_VERSION
	.align		4
        /*0070*/ 	.byte	0x03, 0x5f
        /*0072*/ 	.short	0x0101


	//----- nvinfo : EIATTR_VRC_CTA_INIT_COUNT
	.align		4
        /*0074*/ 	.byte	0x02, 0x4a
	.zero		1
	.zero		1


	//----- nvinfo : EIATTR_EXIT_INSTR_OFFSETS
	.align		4
        /*0078*/ 	.byte	0x04, 0x1c
        /*007a*/ 	.short	(.L_39 - .L_38)


	//   ....[0]....
.L_38:
        /*007c*/ 	.word	0x00000070


	//   ....[1]....
        /*0080*/ 	.word	0x00000180


	//   ....[2]....
        /*0084*/ 	.word	0x00000210


	//----- nvinfo : EIATTR_CRS_STACK_SIZE
	.align		4
.L_39:
        /*0088*/ 	.byte	0x04, 0x1e
        /*008a*/ 	.short	(.L_41 - .L_40)
.L_40:
        /*008c*/ 	.word	0x00000000


	//----- nvinfo : EIATTR_CBANK_PARAM_SIZE
	.align		4
.L_41:
        /*0090*/ 	.byte	0x03, 0x19
        /*0092*/ 	.short	0x0028


	//----- nvinfo : EIATTR_PARAM_CBANK
	.align		4
        /*0094*/ 	.byte	0x04, 0x0a
        /*0096*/ 	.short	(.L_43 - .L_42)
	.align		4
.L_42:
        /*0098*/ 	.word	index@(.nv.constant0._Z7scatterPjiS_Piii)
        /*009c*/ 	.short	0x0380
        /*009e*/ 	.short	0x0028


	//----- nvinfo : EIATTR_SW_WAR
	.align		4
.L_43:
        /*00a0*/ 	.byte	0x04, 0x36
        /*00a2*/ 	.short	(.L_45 - .L_44)
.L_44:
        /*00a4*/ 	.word	0x00000008
.L_45:


//--------------------- .nv.info._Z13scanSumKernelPiS_i --------------------------
	.section	.nv.info._Z13scanSumKernelPiS_i,"",@"SHT_CUDA_INFO"
	.sectionflags	@""
	.align	4


	//----- nvinfo : EIATTR_CUDA_API_VERSION
	.align		4
        /*0000*/ 	.byte	0x04, 0x37
        /*0002*/ 	.short	(.L_47 - .L_46)
.L_46:
        /*0004*/ 	.word	0x00000082


	//----- nvinfo : EIATTR_KPARAM_INFO
	.align		4
.L_47:
        /*0008*/ 	.byte	0x04, 0x17
        /*000a*/ 	.short	(.L_49 - .L_48)
.L_48:
        /*000c*/ 	.word	0x00000000
        /*0010*/ 	.short	0x0002
        /*0012*/ 	.short	0x0010
        /*0014*/ 	.byte	0x00, 0xf0, 0x11, 0x00


	//----- nvinfo : EIATTR_KPARAM_INFO
	.align		4
.L_49:
        /*0018*/ 	.byte	0x04, 0x17
        /*001a*/ 	.short	(.L_51 - .L_50)
.L_50:
        /*001c*/ 	.word	0x00000000
        /*0020*/ 	.short	0x0001
        /*0022*/ 	.short	0x0008
        /*0024*/ 	.byte	0x00, 0xf5, 0x21, 0x00


	//----- nvinfo : EIATTR_KPARAM_INFO
	.align		4
.L_51:
        /*0028*/ 	.byte	0x04, 0x17
        /*002a*/ 	.short	(.L_53 - .L_52)
.L_52:
        /*002c*/ 	.word	0x00000000
        /*0030*/ 	.short	0x0000
        /*0032*/ 	.short	0x0000
        /*0034*/ 	.byte	0x00, 0xf5, 0x21, 0x00


	//----- nvinfo : EIATTR_SPARSE_MMA_MASK
	.align		4
.L_53:
        /*0038*/ 	.byte	0x03, 0x50
        /*003a*/ 	.short	0x0000


	//----- nvinfo : EIATTR_MAXREG_COUNT
	.align		4
        /*003c*/ 	.byte	0x03, 0x1b
        /*003e*/ 	.short	0x00ff


	//----- nvinfo : EIATTR_MERCURY_ISA_VERSION
	.align		4
        /*0040*/ 	.byte	0x03, 0x5f
        /*0042*/ 	.short	0x0101


	//----- nvinfo : EIATTR_VRC_CTA_INIT_COUNT
	.align		4
        /*0044*/ 	.byte	0x02, 0x4a
	.zero		1
	.zero		1


	//----- nvinfo : EIATTR_EXIT_INSTR_OFFSETS
	.align		4
        /*0048*/ 	.byte	0x04, 0x1c
        /*004a*/ 	.short	(.L_55 - .L_54)


	//   ....[0]....
.L_54:
        /*004c*/ 	.word	0x00000030


	//   ....[1]....
        /*0050*/ 	.word	0x00000110


	//----- nvinfo : EIATTR_CBANK_PARAM_SIZE
	.align		4
.L_55:
        /*0054*/ 	.byte	0x03, 0x19
        /*0056*/ 	.short	0x0014


	//----- nvinfo : EIATTR_PARAM_CBANK
	.align		4
        /*0058*/ 	.byte	0x04, 0x0a
        /*005a*/ 	.short	(.L_57 - .L_56)
	.align		4
.L_56:
        /*005c*/ 	.word	index@(.nv.constant0._Z13scanSumKernelPiS_i)
        /*0060*/ 	.short	0x0380
        /*0062*/ 	.short	0x0014


	//----- nvinfo : EIATTR_SW_WAR
	.align		4
.L_57:
        /*0064*/ 	.byte	0x04, 0x36
        /*0066*/ 	.short	(.L_59 - .L_58)
.L_58:
        /*0068*/ 	.word	0x00000008
.L_59:


//--------------------- .nv.info._Z13scanBlkKernelPiiS_S_ --------------------------
	.section	.nv.info._Z13scanBlkKernelPiiS_S_,"",@"SHT_CUDA_INFO"
	.sectionflags	@""
	.align	4


	//----- nvinfo : EIATTR_CUDA_API_VERSION
	.align		4
        /*0000*/ 	.byte	0x04, 0x37
        /*0002*/ 	.short	(.L_61 - .L_60)
.L_60:
        /*0004*/ 	.word	0x00000082


	//----- nvinfo : EIATTR_KPARAM_INFO
	.align		4
.L_61:
        /*0008*/ 	.byte	0x04, 0x17
        /*000a*/ 	.short	(.L_63 - .L_62)
.L_62:
        /*000c*/ 	.word	0x00000000
        /*0010*/ 	.short	0x0003
        /*0012*/ 	.short	0x0018
        /*0014*/ 	.byte	0x00, 0xf5, 0x21, 0x00


	//----- nvinfo : EIATTR_KPARAM_INFO
	.align		4
.L_63:
        /*0018*/ 	.byte	0x04, 0x17
        /*001a*/ 	.short	(.L_65 - .L_64)
.L_64:
        /*001c*/ 	.word	0x00000000
        /*0020*/ 	.short	0x0002
        /*0022*/ 	.short	0x0010
        /*0024*/ 	.byte	0x00, 0xf5, 0x21, 0x00


	//----- nvinfo : EIATTR_KPARAM_INFO
	.align		4
.L_65:
        /*0028*/ 	.byte	0x04, 0x17
        /*002a*/ 	.short	(.L_67 - .L_66)
.L_66:
        /*002c*/ 	.word	0x00000000
        /*0030*/ 	.short	0x0001
        /*0032*/ 	.short	0x0008
        /*0034*/ 	.byte	0x00, 0xf0, 0x11, 0x00


	//----- nvinfo : EIATTR_KPARAM_INFO
	.align		4
.L_67:
        /*0038*/ 	.byte	0x04, 0x17
        /*003a*/ 	.short	(.L_69 - .L_68)
.L_68:
        /*003c*/ 	.word	0x00000000
        /*0040*/ 	.short	0x0000
        /*0042*/ 	.short	0x0000
        /*0044*/ 	.byte	0x00, 0xf5, 0x21, 0x00


	//----- nvinfo : EIATTR_SPARSE_MMA_MASK
	.align		4
.L_69:
        /*0048*/ 	.byte	0x03, 0x50
        /*004a*/ 	.short	0x0000


	//----- nvinfo : EIATTR_MAXREG_COUNT
	.align		4
        /*004c*/ 	.byte	0x03, 0x1b
        /*004e*/ 	.short	0x00ff


	//----- nvinfo : EIATTR_NUM_BARRIERS
	.align		4
        /*0050*/ 	.byte	0x02, 0x4c
        /*0052*/ 	.byte	0x01
	.zero		1


	//----- nvinfo : EIATTR_MERCURY_ISA_VERSION
	.align		4
        /*0054*/ 	.byte	0x03, 0x5f
        /*0056*/ 	.short	0x0101


	//----- nvinfo : EIATTR_VRC_CTA_INIT_COUNT
	.align		4
        /*0058*/ 	.byte	0x02, 0x4a
	.zero		1
	.zero		1


	//----- nvinfo : EIATTR_EXIT_INSTR_OFFSETS
	.align		4
        /*005c*/ 	.byte	0x04, 0x1c
        /*005e*/ 	.short	(.L_71 - .L_70)


	//   ....[0]....
.L_70:
        /*0060*/ 	.word	0x000002a0


	//   ....[1]....
        /*0064*/ 	.word	0x00000300


	//----- nvinfo : EIATTR_CBANK_PARAM_SIZE
	.align		4
.L_71:
        /*0068*/ 	.byte	0x03, 0x19
        /*006a*/ 	.short	0x0020


	//----- nvinfo : EIATTR_PARAM_CBANK
	.align		4
        /*006c*/ 	.byte	0x04, 0x0a
        /*006e*/ 	.short	(.L_73 - .L_72)
	.align		4
.L_72:
        /*0070*/ 	.word	index@(.nv.constant0._Z13scanBlkKernelPiiS_S_)
        /*0074*/ 	.short	0x0380
        /*0076*/ 	.short	0x0020


	//----- nvinfo : EIATTR_SW_WAR
	.align		4
.L_73:
        /*0078*/ 	.byte	0x04, 0x36
        /*007a*/ 	.short	(.L_75 - .L_74)
.L_74:
        /*007c*/ 	.word	0x00000008
.L_75:


//--------------------- .nv.info._Z10createBitsPjiPii --------------------------
	.section	.nv.info._Z10createBitsPjiPii,"",@"SHT_CUDA_INFO"
	.sectionflags	@""
	.align	4


	//----- nvinfo : EIATTR_CUDA_API_VERSION
	.align		4
        /*0000*/ 	.byte	0x04, 0x37
        /*0002*/ 	.short	(.L_77 - .L_76)
.L_76:
        /*0004*/ 	.word	0x00000082


	//----- nvinfo : EIATTR_KPARAM_INFO
	.align		4
.L_77:
        /*0008*/ 	.byte	0x04, 0x17
        /*000a*/ 	.short	(.L_79 - .L_78)
.L_78:
        /*000c*/ 	.word	0x00000000
        /*0010*/ 	.short	0x0003
        /*0012*/ 	.short	0x0018
        /*0014*/ 	.byte	0x00, 0xf0, 0x11, 0x00


	//----- nvinfo : EIATTR_KPARAM_INFO
	.align		4
.L_79:
        /*0018*/ 	.byte	0x04, 0x17
        /*001a*/ 	.short	(.L_81 - .L_80)
.L_80:
        /*001c*/ 	.word	0x00000000
        /*0020*/ 	.short	0x0002
        /*0022*/ 	.short	0x0010
        /*0024*/ 	.byte	0x00, 0xf5, 0x21, 0x00


	//----- nvinfo : EIATTR_KPARAM_INFO
	.align		4
.L_81:
        /*0028*/ 	.byte	0x04, 0x17
        /*002a*/ 	.short	(.L_83 - .L_82)
.L_82:
        /*002c*/ 	.word	0x00000000
        /*0030*/ 	.short	0x0001
        /*0032*/ 	.short	0x0008
        /*0034*/ 	.byte	0x00, 0xf0, 0x11, 0x00


	//----- nvinfo : EIATTR_KPARAM_INFO
	.align		4
.L_83:
        /*0038*/ 	.byte	0x04, 0x17
        /*003a*/ 	.short	(.L_85 - .L_84)
.L_84:
        /*003c*/ 	.word	0x00000000
        /*0040*/ 	.short	0x0000
        /*0042*/ 	.short	0x0000
        /*0044*/ 	.byte	0x00, 0xf5, 0x21, 0x00


	//----- nvinfo : EIATTR_SPARSE_MMA_MASK
	.align		4
.L_85:
        /*0048*/ 	.byte	0x03, 0x50
        /*004a*/ 	.short	0x0000


	//----- nvinfo : EIATTR_MAXREG_COUNT
	.align		4
        /*004c*/ 	.byte	0x03, 0x1b
        /*004e*/ 	.short	0x00ff


	//----- nvinfo : EIATTR_MERCURY_ISA_VERSION
	.align		4
        /*0050*/ 	.byte	0x03, 0x5f
        /*0052*/ 	.short	0x0101


	//----- nvinfo : EIATTR_VRC_CTA_INIT_COUNT
	.align		4
        /*0054*/ 	.byte	0x02, 0x4a
	.zero		1
	.zero		1


	//----- nvinfo : EIATTR_EXIT_INSTR_OFFSETS
	.align		4
        /*0058*/ 	.byte	0x04, 0x1c
        /*005a*/ 	.short	(.L_87 - .L_86)


	//   ....[0]....
.L_86:
        /*005c*/ 	.word	0x00000070


	//   ....[1]....
        /*0060*/ 	.word	0x00000120


	//----- nvinfo : EIATTR_CBANK_PARAM_SIZE
	.align		4
.L_87:
        /*0064*/ 	.byte	0x03, 0x19
        /*0066*/ 	.short	0x001c


	//----- nvinfo : EIATTR_PARAM_CBANK
	.align		4
        /*0068*/ 	.byte	0x04, 0x0a
        /*006a*/ 	.short	(.L_89 - .L_88)
	.align		4
.L_88:
        /*006c*/ 	.word	index@(.nv.constant0._Z10createBitsPjiPii)
        /*0070*/ 	.short	0x0380
        /*0072*/ 	.short	0x001c


	//----- nvinfo : EIATTR_SW_WAR
	.align		4
.L_89:
        /*0074*/ 	.byte	0x04, 0x36
        /*0076*/ 	.short	(.L_91 - .L_90)
.L_90:
        /*0078*/ 	.word	0x00000008
.L_91:


//--------------------- .nv.callgraph             --------------------------
	.section	.nv.callgraph,"",@"SHT_CUDA_CALLGRAPH"
	.align	4
	.sectionentsize	8
	.align		4
        /*0000*/ 	.word	0x00000000
	.align		4
        /*0004*/ 	.word	0xffffffff
	.align		4
        /*0008*/ 	.word	0x00000000
	.align		4
        /*000c*/ 	.word	0xfffffffe
	.align		4
        /*0010*/ 	.word	0x00000000
	.align		4
        /*0014*/ 	.word	0xfffffffd
	.align		4
        /*0018*/ 	.word	0x00000000
	.align		4
        /*001c*/ 	.word	0xfffffffc


//--------------------- .text._Z7scatterPjiS_Piii --------------------------
	.section	.text._Z7scatterPjiS_Piii,"ax",@progbits
	.align	128
        .global         _Z7scatterPjiS_Piii
        .type           _Z7scatterPjiS_Piii,@function
        .size           _Z7scatterPjiS_Piii,(.L_x_7 - _Z7scatterPjiS_Piii)
        .other          _Z7scatterPjiS_Piii,@"STO_CUDA_ENTRY STV_DEFAULT"
_Z7scatterPjiS_Piii:
.text._Z7scatterPjiS_Piii:
[----:B------:R-:W-:Y:S01]  /*0000*/  LDC R1, c[0x0][0x37c] ;  /* 0x0000df00ff017b82 */ /* 0x000fe20000000800 */
[----:B------:R-:W0:Y:S07]  /*0010*/  S2R R0, SR_TID.X ;  /* 0x0000000000007919 */ /* 0x000e2e0000002100 */
[----:B------:R-:W0:Y:S01]  /*0020*/  S2UR UR4, SR_CTAID.X ;  /* 0x00000000000479c3 */ /* 0x000e220000002500 */
[----:B------:R-:W1:Y:S07]  /*0030*/  LDCU UR5, c[0x0][0x388] ;  /* 0x00007100ff0577ac */ /* 0x000e6e0008000800 */
[----:B------:R-:W0:Y:S02]  /*0040*/  LDC R7, c[0x0][0x360] ;  /* 0x0000d800ff077b82 */ /* 0x000e240000000800 */
[----:B0-----:R-:W-:-:S05]  /*0050*/  IMAD R7, R7, UR4, R0 ;  /* 0x0000000407077c24 */ /* 0x001fca000f8e0200 */
[----:B-1----:R-:W-:-:S13]  /*0060*/  ISETP.GE.AND P0, PT, R7, UR5, PT ;  /* 0x0000000507007c0c */ /* 0x002fda000bf06270 */
[----:B------:R-:W-:Y:S05]  /*0070*/  @P0 EXIT ;  /* 0x000000000000094d */ /* 0x000fea0003800000 */
[----:B------:R-:W0:Y:S01]  /*0080*/  LDC.64 R2, c[0x0][0x380] ;  /* 0x0000e000ff027b82 */ /* 0x000e220000000a00 */
[----:B------:R-:W1:Y:S01]  /*0090*/  LDCU.64 UR4, c[0x0][0x358] ;  /* 0x00006b00ff0477ac */ /* 0x000e620008000a00 */
[----:B------:R-:W2:Y:S01]  /*00a0*/  LDCU UR6, c[0x0][0x3a0] ;  /* 0x00007400ff0677ac */ /* 0x000ea20008000800 */
[----:B0-----:R-:W-:-:S05]  /*00b0*/  IMAD.WIDE R2, R7, 0x4, R2 ;  /* 0x0000000407027825 */ /* 0x001fca00078e0202 */
[----:B-1----:R-:W2:Y:S02]  /*00c0*/  LDG.E R9, desc[UR4][R2.64] ;  /* 0x0000000402097981 */ /* 0x002ea4000c1e1900 */
[----:B--2---:R-:W-:-:S04]  /*00d0*/  SHF.R.U32.HI R0, RZ, UR6, R9 ;  /* 0x00000006ff007c19 */ /* 0x004fc80008011609 */
[----:B------:R-:W-:-:S04]  /*00e0*/  LOP3.LUT R0, R0, 0x1, RZ, 0xc0, !PT ;  /* 0x0000000100007812 */ /* 0x000fc800078ec0ff */
[----:B------:R-:W-:-:S13]  /*00f0*/  ISETP.NE.U32.AND P0, PT, R0, 0x1, PT ;  /* 0x000000010000780c */ /* 0x000fda0003f05070 */
[----:B------:R-:W-:Y:S05]  /*0100*/  @!P0 BRA `(.L_x_0) ;  /* 0x0000000000208947 */ /* 0x000fea0003800000 */
[----:B------:R-:W0:Y:S08]  /*0110*/  LDC.64 R2, c[0x0][0x398] ;  /* 0x0000e600ff027b82 */ /* 0x000e300000000a00 */
[----:B------:R-:W1:Y:S01]  /*0120*/  LDC.64 R4, c[0x0][0x390] ;  /* 0x0000e400ff047b82 */ /* 0x000e620000000a00 */
[----:B0-----:R-:W-:-:S06]  /*0130*/  IMAD.WIDE R2, R7, 0x4, R2 ;  /* 0x0000000407027825 */ /* 0x001fcc00078e0202 */
[----:B------:R-:W2:Y:S02]  /*0140*/  LDG.E R2, desc[UR4][R2.64] ;  /* 0x0000000402027981 */ /* 0x000ea4000c1e1900 */
[----:B--2---:R-:W-:-:S05]  /*0150*/  IADD3 R7, PT, PT, R7, -R2, RZ ;  /* 0x8000000207077210 */ /* 0x004fca0007ffe0ff */
[----:B-1----:R-:W-:-:S05]  /*0160*/  IMAD.WIDE R4, R7, 0x4, R4 ;  /* 0x0000000407047825 */ /* 0x002fca00078e0204 */
[----:B------:R-:W-:Y:S01]  /*0170*/  STG.E desc[UR4][R4.64], R9 ;  /* 0x0000000904007986 */ /* 0x000fe2000c101904 */
[----:B------:R-:W-:Y:S05]  /*0180*/  EXIT ;  /* 0x000000000000794d */ /* 0x000fea0003800000 */
.L_x_0:
[----:B------:R-:W0:Y:S01]  /*0190*/  LDC.64 R2, c[0x0][0x398] ;  /* 0x0000e600ff027b82 */ /* 0x000e220000000a00 */
[----:B------:R-:W1:Y:S01]  /*01a0*/  LDCU UR6, c[0x0][0x3a4] ;  /* 0x00007480ff0677ac */ /* 0x000e620008000800 */
[----:B0-----:R-:W-:-:S06]  /*01b0*/  IMAD.WIDE R4, R7, 0x4, R2 ;  /* 0x0000000407047825 */ /* 0x001fcc00078e0202 */
[----:B------:R-:W0:Y:S01]  /*01c0*/  LDC.64 R2, c[0x0][0x390] ;  /* 0x0000e400ff027b82 */ /* 0x000e220000000a00 */
[----:B------:R-:W1:Y:S02]  /*01d0*/  LDG.E R4, desc[UR4][R4.64] ;  /* 0x0000000404047981 */ /* 0x000e64000c1e1900 */
[----:B-1----:R-:W-:-:S05]  /*01e0*/  IADD3 R7, PT, PT, R4, UR6, RZ ;  /* 0x0000000604077c10 */ /* 0x002fca000fffe0ff */
[----:B0-----:R-:W-:-:S05]  /*01f0*/  IMAD.WIDE R2, R7, 0x4, R2 ;  /* 0x0000000407027825 */ /* 0x001fca00078e0202 */
[----:B------:R-:W-:Y:S01]  /*0200*/  STG.E desc[UR4][R2.64], R9 ;  /* 0x0000000902007986 */ /* 0x000fe2000c101904 */
[----:B------:R-:W-:Y:S05]  /*0210*/  EXIT ;  /* 0x000000000000794d */ /* 0x000fea0003800000 */
.L_x_1:
[----:B------:R-:W-:-:S00]  /*0220*/  BRA `(.L_x_1) ;  /* 0xfffffffc00fc7947 */ /* 0x000fc0000383ffff */
[----:B------:R-:W-:-:S00]  /*0230*/  NOP ;  /* 0x0000000000007918 */ /* 0x000fc00000000000 */
        /* <DEDUP_REMOVED lines=12> */
.L_x_7:


//--------------------- .text._Z13scanSumKernelPiS_i --------------------------
	.section	.text._Z13scanSumKernelPiS_i,"ax",@progbits
	.align	128
        .global         _Z13scanSumKernelPiS_i
        .type           _Z13scanSumKernelPiS_i,@function
        .size           _Z13scanSumKernelPiS_i,(.L_x_8 - _Z13scanSumKernelPiS_i)
        .other          _Z13scanSumKernelPiS_i,@"STO_CUDA_ENTRY STV_DEFAULT"
_Z13scanSumKernelPiS_i:
.text._Z13scanSumKernelPiS_i:
[----:B------:R-:W-:Y:S01]  /*0000*/  LDC R1, c[0x0][0x37c] ;  /* 0x0000df00ff017b82 */ /* 0x000fe20000000800 */
[----:B------:R-:W0:Y:S02]  /*0010*/  S2R R7, SR_CTAID.X ;  /* 0x0000000000077919 */ /* 0x000e240000002500 */
[----:B0-----:R-:W-:-:S13]  /*0020*/  ISETP.NE.AND P0, PT, R7, RZ, PT ;  /* 0x000000ff0700720c */ /* 0x001fda0003f05270 */
[----:B------:R-:W-:Y:S05]  /*0030*/  @!P0 EXIT ;  /* 0x000000000000894d */ /* 0x000fea0003800000 */
[----:B------:R-:W0:Y:S01]  /*0040*/  S2R R0, SR_TID.X ;  /* 0x0000000000007919 */ /* 0x000e220000002100 */
[----:B------:R-:W1:Y:S01]  /*0050*/  LDC.64 R2, c[0x0][0x388] ;  /* 0x0000e200ff027b82 */ /* 0x000e620000000a00 */
[----:B------:R-:W0:Y:S01]  /*0060*/  LDCU UR6, c[0x0][0x360] ;  /* 0x00006c00ff0677ac */ /* 0x000e220008000800 */
[----:B------:R-:W-:Y:S01]  /*0070*/  IADD3 R9, PT, PT, R7, -0x1, RZ ;  /* 0xffffffff07097810 */ /* 0x000fe20007ffe0ff */
[----:B------:R-:W2:Y:S05]  /*0080*/  LDCU.64 UR4, c[0x0][0x358] ;  /* 0x00006b00ff0477ac */ /* 0x000eaa0008000a00 */
[----:B------:R-:W3:Y:S01]  /*0090*/  LDC.64 R4, c[0x0][0x380] ;  /* 0x0000e000ff047b82 */ /* 0x000ee20000000a00 */
[----:B-1----:R-:W-:-:S06]  /*00a0*/  IMAD.WIDE.U32 R2, R9, 0x4, R2 ;  /* 0x0000000409027825 */ /* 0x002fcc00078e0002 */
[----:B--2---:R-:W2:Y:S01]  /*00b0*/  LDG.E R2, desc[UR4][R2.64] ;  /* 0x0000000402027981 */ /* 0x004ea2000c1e1900 */
[----:B0-----:R-:W-:-:S04]  /*00c0*/  IMAD R7, R7, UR6, R0 ;  /* 0x0000000607077c24 */ /* 0x001fc8000f8e0200 */
[----:B---3--:R-:W-:-:S05]  /*00d0*/  IMAD.WIDE R4, R7, 0x4, R4 ;  /* 0x0000000407047825 */ /* 0x008fca00078e0204 */
[----:B------:R-:W2:Y:S02]  /*00e0*/  LDG.E R7, desc[UR4][R4.64] ;  /* 0x0000000404077981 */ /* 0x000ea4000c1e1900 */
[----:B--2---:R-:W-:-:S05]  /*00f0*/  IADD3 R7, PT, PT, R2, R7, RZ ;  /* 0x0000000702077210 */ /* 0x004fca0007ffe0ff */
[----:B------:R-:W-:Y:S01]  /*0100*/  STG.E desc[UR4][R4.64], R7 ;  /* 0x0000000704007986 */ /* 0x000fe2000c101904 */
[----:B------:R-:W-:Y:S05]  /*0110*/  EXIT ;  /* 0x000000000000794d */ /* 0x000fea0003800000 */
.L_x_2:
        /* <DEDUP_REMOVED lines=14> */
.L_x_8:


//--------------------- .text._Z13scanBlkKernelPiiS_S_ --------------------------
	.section	.text._Z13scanBlkKernelPiiS_S_,"ax",@progbits
	.align	128
        .global         _Z13scanBlkKernelPiiS_S_
        .type           _Z13scanBlkKernelPiiS_S_,@function
        .size           _Z13scanBlkKernelPiiS_S_,(.L_x_9 - _Z13scanBlkKernelPiiS_S_)
        .other          _Z13scanBlkKernelPiiS_S_,@"STO_CUDA_ENTRY STV_DEFAULT"
_Z13scanBlkKernelPiiS_S_:
.text._Z13scanBlkKernelPiiS_S_:
[----:B------:R-:W-:Y:S01]  /*0000*/  LDC R1, c[0x0][0x37c] ;  /* 0x0000df00ff017b82 */ /* 0x000fe20000000800 */
[----:B------:R-:W0:Y:S01]  /*0010*/  S2R R9, SR_CTAID.X ;  /* 0x0000000000097919 */ /* 0x000e220000002500 */
[----:B------:R-:W0:Y:S01]  /*0020*/  LDCU UR8, c[0x0][0x360] ;  /* 0x00006c00ff0877ac */ /* 0x000e220008000800 */
[----:B------:R-:W-:Y:S01]  /*0030*/  IMAD.MOV.U32 R0, RZ, RZ, RZ ;  /* 0x000000ffff007224 */ /* 0x000fe200078e00ff */
[----:B------:R-:W0:Y:S01]  /*0040*/  S2R R4, SR_TID.X ;  /* 0x0000000000047919 */ /* 0x000e220000002100 */
[----:B------:R-:W1:Y:S01]  /*0050*/  LDCU UR4, c[0x0][0x388] ;  /* 0x00007100ff0477ac */ /* 0x000e620008000800 */
[----:B------:R-:W2:Y:S01]  /*0060*/  LDCU.64 UR6, c[0x0][0x358] ;  /* 0x00006b00ff0677ac */ /* 0x000ea20008000a00 */
[----:B0-----:R-:W-:-:S05]  /*0070*/  IMAD R5, R9, UR8, R4 ;  /* 0x0000000809057c24 */ /* 0x001fca000f8e0204 */
[----:B-1----:R-:W-:-:S13]  /*0080*/  ISETP.GE.AND P0, PT, R5, UR4, PT ;  /* 0x0000000405007c0c */ /* 0x002fda000bf06270 */
[----:B------:R-:W0:Y:S02]  /*0090*/  @!P0 LDC.64 R2, c[0x0][0x380] ;  /* 0x0000e000ff028b82 */ /* 0x000e240000000a00 */
[----:B0-----:R-:W-:-:S05]  /*00a0*/  @!P0 IMAD.WIDE R2, R5, 0x4, R2 ;  /* 0x0000000405028825 */ /* 0x001fca00078e0202 */
[----:B--2---:R-:W2:Y:S01]  /*00b0*/  @!P0 LDG.E R0, desc[UR6][R2.64] ;  /* 0x0000000602008981 */ /* 0x004ea2000c1e1900 */
[----:B------:R-:W0:Y:S01]  /*00c0*/  S2UR UR5, SR_CgaCtaId ;  /* 0x00000000000579c3 */ /* 0x000e220000008800 */
[----:B------:R-:W-:Y:S01]  /*00d0*/  UMOV UR4, 0x400 ;  /* 0x0000040000047882 */ /* 0x000fe20000000000 */
[----:B------:R-:W-:Y:S02]  /*00e0*/  UISETP.GE.U32.AND UP0, UPT, UR8, 0x2, UPT ;  /* 0x000000020800788c */ /* 0x000fe4000bf06070 */
[----:B0-----:R-:W-:-:S06]  /*00f0*/  ULEA UR4, UR5, UR4, 0x18 ;  /* 0x0000000405047291 */ /* 0x001fcc000f8ec0ff */
[----:B------:R-:W-:-:S05]  /*0100*/  LEA R7, R4, UR4, 0x2 ;  /* 0x0000000404077c11 */ /* 0x000fca000f8e10ff */
[----:B--2---:R0:W-:Y:S01]  /*0110*/  STS [R7], R0 ;  /* 0x0000000007007388 */ /* 0x0041e20000000800 */
[----:B------:R-:W-:Y:S06]  /*0120*/  BAR.SYNC.DEFER_BLOCKING 0x0 ;  /* 0x0000000000007b1d */ /* 0x000fec0000010000 */
[----:B------:R-:W-:Y:S05]  /*0130*/  BRA.U !UP0, `(.L_x_3) ;  /* 0x0000000108387547 */ /* 0x000fea000b800000 */
[----:B------:R-:W-:-:S05]  /*0140*/  UMOV UR5, 0x1 ;  /* 0x0000000100057882 */ /* 0x000fca0000000000 */
.L_x_4:
[----:B------:R-:W-:Y:S01]  /*0150*/  ISETP.GE.U32.AND P0, PT, R4, UR5, PT ;  /* 0x0000000504007c0c */ /* 0x000fe2000bf06070 */
[----:B01----:R-:W-:-:S12]  /*0160*/  HFMA2 R0, -RZ, RZ, 0, 0 ;  /* 0x00000000ff007431 */ /* 0x003fd800000001ff */
[----:B------:R-:W-:Y:S01]  /*0170*/  @P0 VIADD R2, R4, -UR5 ;  /* 0x8000000504020c36 */ /* 0x000fe20008000000 */
[----:B------:R-:W-:-:S04]  /*0180*/  USHF.L.U32 UR5, UR5, 0x1, URZ ;  /* 0x0000000105057899 */ /* 0x000fc800080006ff */
[----:B------:R-:W-:Y:S01]  /*0190*/  @P0 LEA R2, R2, UR4, 0x2 ;  /* 0x0000000402020c11 */ /* 0x000fe2000f8e10ff */
[----:B------:R-:W-:-:S04]  /*01a0*/  UISETP.GE.U32.AND UP0, UPT, UR5, UR8, UPT ;  /* 0x000000080500728c */ /* 0x000fc8000bf06070 */
[----:B------:R-:W-:Y:S01]  /*01b0*/  @P0 LDS R0, [R2] ;  /* 0x0000000002000984 */ /* 0x000fe20000000800 */
[----:B------:R-:W-:Y:S06]  /*01c0*/  BAR.SYNC.DEFER_BLOCKING 0x0 ;  /* 0x0000000000007b1d */ /* 0x000fec0000010000 */
[----:B------:R-:W0:Y:S02]  /*01d0*/  @P0 LDS R3, [R7] ;  /* 0x0000000007030984 */ /* 0x000e240000000800 */
[----:B0-----:R-:W-:-:S05]  /*01e0*/  @P0 IMAD.IADD R0, R3, 0x1, R0 ;  /* 0x0000000103000824 */ /* 0x001fca00078e0200 */
[----:B------:R1:W-:Y:S01]  /*01f0*/  @P0 STS [R7], R0 ;  /* 0x0000000007000388 */ /* 0x0003e20000000800 */
[----:B------:R-:W-:Y:S06]  /*0200*/  BAR.SYNC.DEFER_BLOCKING 0x0 ;  /* 0x0000000000007b1d */ /* 0x000fec0000010000 */
[----:B------:R-:W-:Y:S05]  /*0210*/  BRA.U !UP0, `(.L_x_4) ;  /* 0xfffffffd08cc7547 */ /* 0x000fea000b83ffff */
.L_x_3:
[----:B01----:R-:W0:Y:S01]  /*0220*/  LDS R7, [R7] ;  /* 0x0000000007077984 */ /* 0x003e220000000800 */
[----:B------:R-:W1:Y:S01]  /*0230*/  LDCU.64 UR10, c[0x0][0x398] ;  /* 0x00007300ff0a77ac */ /* 0x000e620008000a00 */
[----:B------:R-:W2:Y:S01]  /*0240*/  LDC.64 R2, c[0x0][0x390] ;  /* 0x0000e400ff027b82 */ /* 0x000ea20000000a00 */
[----:B-1----:R-:W-:-:S04]  /*0250*/  ISETP.NE.U32.AND P0, PT, RZ, UR10, PT ;  /* 0x0000000aff007c0c */ /* 0x002fc8000bf05070 */
[----:B------:R-:W-:Y:S01]  /*0260*/  ISETP.NE.AND.EX P0, PT, RZ, UR11, PT, P0 ;  /* 0x0000000bff007c0c */ /* 0x000fe2000bf05300 */
[----:B--2---:R-:W-:-:S03]  /*0270*/  IMAD.WIDE R2, R5, 0x4, R2 ;  /* 0x0000000405027825 */ /* 0x004fc600078e0202 */
[----:B------:R-:W-:Y:S02]  /*0280*/  ISETP.NE.OR P0, PT, R4, RZ, !P0 ;  /* 0x000000ff0400720c */ /* 0x000fe40004705670 */
[----:B0-----:R0:W-:Y:S11]  /*0290*/  STG.E desc[UR6][R2.64], R7 ;  /* 0x0000000702007986 */ /* 0x0011f6000c101906 */
[----:B------:R-:W-:Y:S05]  /*02a0*/  @P0 EXIT ;  /* 0x000000000000094d */ /* 0x000fea0003800000 */
[----:B------:R-:W-:Y:S01]  /*02b0*/  ULEA UR5, UR8, UR4, 0x2 ;  /* 0x0000000408057291 */ /* 0x000fe2000f8e10ff */
[----:B0-----:R-:W0:Y:S08]  /*02c0*/  LDC.64 R2, c[0x0][0x398] ;  /* 0x0000e600ff027b82 */ /* 0x001e300000000a00 */
[----:B------:R-:W1:Y:S01]  /*02d0*/  LDS R5, [UR5+-0x4] ;  /* 0xfffffc05ff057984 */ /* 0x000e620008000800 */
[----:B0-----:R-:W-:-:S05]  /*02e0*/  IMAD.WIDE.U32 R2, R9, 0x4, R2 ;  /* 0x0000000409027825 */ /* 0x001fca00078e0002 */
[----:B-1----:R-:W-:Y:S01]  /*02f0*/  STG.E desc[UR6][R2.64], R5 ;  /* 0x0000000502007986 */ /* 0x002fe2000c101906 */
[----:B------:R-:W-:Y:S05]  /*0300*/  EXIT ;  /* 0x000000000000794d */ /* 0x000fea0003800000 */
.L_x_5:
        /* <DEDUP_REMOVED lines=15> */
.L_x_9:


//--------------------- .text._Z10createBitsPjiPii --------------------------
	.section	.text._Z10createBitsPjiPii,"ax",@progbits
	.align	128
        .global         _Z10createBitsPjiPii
        .type           _Z10createBitsPjiPii,@function
        .size           _Z10createBitsPjiPii,(.L_x_10 - _Z10createBitsPjiPii)
        .other          _Z10createBitsPjiPii,@"STO_CUDA_ENTRY STV_DEFAULT"
_Z10createBitsPjiPii:
.text._Z10createBitsPjiPii:
        /* <DEDUP_REMOVED lines=10> */
[----:B------:R-:W2:Y:S06]  /*00a0*/  LDCU UR6, c[0x0][0x398] ;  /* 0x00007300ff0677ac */ /* 0x000eac0008000800 */
[----:B------:R-:W3:Y:S01]  /*00b0*/  LDC.64 R4, c[0x0][0x390] ;  /* 0x0000e400ff047b82 */ /* 0x000ee20000000a00 */
[----:B0-----:R-:W-:-:S06]  /*00c0*/  IMAD.WIDE R2, R7, 0x4, R2 ;  /* 0x0000000407027825 */ /* 0x001fcc00078e0202 */
[----:B-1----:R-:W2:Y:S01]  /*00d0*/  LDG.E R2, desc[UR4][R2.64] ;  /* 0x0000000402027981 */ /* 0x002ea2000c1e1900 */
[----:B---3--:R-:W-:Y:S01]  /*00e0*/  IMAD.WIDE R4, R7, 0x4, R4 ;  /* 0x0000000407047825 */ /* 0x008fe200078e0204 */
[----:B--2---:R-:W-:-:S04]  /*00f0*/  SHF.R.U32.HI R0, RZ, UR6, R2 ;  /* 0x00000006ff007c19 */ /* 0x004fc80008011602 */
[----:B------:R-:W-:-:S05]  /*0100*/  LOP3.LUT R7, R0, 0x1, RZ, 0xc0, !PT ;  /* 0x0000000100077812 */ /* 0x000fca00078ec0ff */
[----:B------:R-:W-:Y:S01]  /*0110*/  STG.E desc[UR4][R4.64], R7 ;  /* 0x0000000704007986 */ /* 0x000fe2000c101904 */
[----:B------:R-:W-:Y:S05]  /*0120*/  EXIT ;  /* 0x000000000000794d */ /* 0x000fea0003800000 */
.L_x_6:
        /* <DEDUP_REMOVED lines=13> */
.L_x_10:


//--------------------- .nv.shared._Z7scatterPjiS_Piii --------------------------
	.section	.nv.shared._Z7scatterPjiS_Piii,"aw",@nobits
	.sectionflags	@""
	.align	16
	.zero		1024


//--------------------- .nv.shared.reserved.0     --------------------------
	.section	.nv.shared.reserved.0,"aw",@nobits
	.weak		__nv_reservedSMEM_offset_0_alias
	.size		__nv_reservedSMEM_offset_0_alias, 0, 64
	.other		__nv_reservedSMEM_offset_0_alias,@"STO_CUDA_RESERVED_SHARED STV_DEFAULT"
__nv_reservedSMEM_offset_0_alias:
	.zero		0
	.zero		64


//--------------------- .nv.shared._Z13scanSumKernelPiS_i --------------------------
	.section	.nv.shared._Z13scanSumKernelPiS_i,"aw",@nobits
	.sectionflags	@""
	.align	16
	.zero		1024


//--------------------- .nv.shared._Z13scanBlkKernelPiiS_S_ --------------------------
	.section	.nv.shared._Z13scanBlkKernelPiiS_S_,"aw",@nobits
	.sectionflags	@""
	.align	16
	.zero		1024


//--------------------- .nv.shared._Z10createBitsPjiPii --------------------------
	.section	.nv.shared._Z10createBitsPjiPii,"aw",@nobits
	.sectionflags	@""
	.align	16
	.zero		1024


//--------------------- .nv.constant0._Z7scatterPjiS_Piii --------------------------
	.section	.nv.constant0._Z7scatterPjiS_Piii,"a",@progbits
	.sectionflags	@""
	.align	4
.nv.constant0._Z7scatterPjiS_Piii:
	.zero		936


//--------------------- .nv.constant0._Z13scanSumKernelPiS_i --------------------------
	.section	.nv.constant0._Z13scanSumKernelPiS_i,"a",@progbits
	.sectionflags	@""
	.align	4
.nv.constant0._Z13scanSumKernelPiS_i:
	.zero		916


//--------------------- .nv.constant0._Z13scanBlkKernelPiiS_S_ --------------------------
	.section	.nv.constant0._Z13scanBlkKernelPiiS_S_,"a",@progbits
	.sectionflags	@""
	.align	4
.nv.constant0._Z13scanBlkKernelPiiS_S_:
	.zero		928


//--------------------- .nv.constant0._Z10createBitsPjiPii --------------------------
	.section	.nv.constant0._Z10createBitsPjiPii,"a",@progbits
	.sectionflags	@""
	.align	4
.nv.constant0._Z10createBitsPjiPii:
	.zero		924


//--------------------- SYMBOLS --------------------------

	.type		.nv.reservedSmem.offset0,@object
	.size		.nv.reservedSmem.offset0,0x4
	.type		.nv.reservedSmem.cap,@object
	.size		.nv.reservedSmem.cap,0x4
